//
// Generated by NVIDIA NVVM Compiler
//
// Compiler Build ID: CL-36424714
// Cuda compilation tools, release 13.0, V13.0.88
// Based on NVVM 20.0.0
//

.version 9.0
.target sm_100
.address_size 64

	// .globl	_Z6kernelPPd

.visible .entry _Z6kernelPPd(
	.param .u64 .ptr .align 1 _Z6kernelPPd_param_0
)
{
	.reg .pred 	%p<2>;
	.reg .b32 	%r<9>;
	.reg .b64 	%rd<102>;
	.reg .b64 	%fd<49>;

	ld.param.u64 	%rd2, [_Z6kernelPPd_param_0];
	cvta.to.global.u64 	%rd3, %rd2;
	mov.u32 	%r5, %ctaid.x;
	shl.b32 	%r6, %r5, 2;
	mov.u32 	%r7, %tid.x;
	shl.b32 	%r1, %r7, 2;
	mul.wide.s32 	%rd4, %r6, 8;
	add.s64 	%rd1, %rd3, %rd4;
	mov.b32 	%r8, 0;
	mul.wide.u32 	%rd7, %r1, 8;
$L__BB0_1:
	ld.global.u64 	%rd5, [%rd1];
	cvta.to.global.u64 	%rd6, %rd5;
	add.s64 	%rd8, %rd6, %rd7;
	ld.global.f64 	%fd1, [%rd8+8];
	ld.global.u64 	%rd9, [%rd1+8];
	cvta.to.global.u64 	%rd10, %rd9;
	add.s64 	%rd11, %rd10, %rd7;
	ld.global.f64 	%fd2, [%rd11+8];
	add.f64 	%fd3, %fd1, %fd2;
	st.global.f64 	[%rd11], %fd3;
	ld.global.u64 	%rd12, [%rd1];
	cvta.to.global.u64 	%rd13, %rd12;
	add.s64 	%rd14, %rd13, %rd7;
	ld.global.f64 	%fd4, [%rd14+16];
	ld.global.u64 	%rd15, [%rd1+8];
	cvta.to.global.u64 	%rd16, %rd15;
	add.s64 	%rd17, %rd16, %rd7;
	ld.global.f64 	%fd5, [%rd17+16];
	add.f64 	%fd6, %fd4, %fd5;
	st.global.f64 	[%rd17+8], %fd6;
	ld.global.u64 	%rd18, [%rd1];
	cvta.to.global.u64 	%rd19, %rd18;
	add.s64 	%rd20, %rd19, %rd7;
	ld.global.f64 	%fd7, [%rd20+24];
	ld.global.u64 	%rd21, [%rd1+8];
	cvta.to.global.u64 	%rd22, %rd21;
	add.s64 	%rd23, %rd22, %rd7;
	ld.global.f64 	%fd8, [%rd23+24];
	add.f64 	%fd9, %fd7, %fd8;
	st.global.f64 	[%rd23+16], %fd9;
	ld.global.u64 	%rd24, [%rd1];
	cvta.to.global.u64 	%rd25, %rd24;
	add.s64 	%rd26, %rd25, %rd7;
	ld.global.f64 	%fd10, [%rd26+32];
	ld.global.u64 	%rd27, [%rd1+8];
	cvta.to.global.u64 	%rd28, %rd27;
	add.s64 	%rd29, %rd28, %rd7;
	ld.global.f64 	%fd11, [%rd29+32];
	add.f64 	%fd12, %fd10, %fd11;
	st.global.f64 	[%rd29+24], %fd12;
	ld.global.u64 	%rd30, [%rd1+8];
	cvta.to.global.u64 	%rd31, %rd30;
	add.s64 	%rd32, %rd31, %rd7;
	ld.global.f64 	%fd13, [%rd32+8];
	ld.global.u64 	%rd33, [%rd1+16];
	cvta.to.global.u64 	%rd34, %rd33;
	add.s64 	%rd35, %rd34, %rd7;
	ld.global.f64 	%fd14, [%rd35+8];
	add.f64 	%fd15, %fd13, %fd14;
	st.global.f64 	[%rd35], %fd15;
	ld.global.u64 	%rd36, [%rd1+8];
	cvta.to.global.u64 	%rd37, %rd36;
	add.s64 	%rd38, %rd37, %rd7;
	ld.global.f64 	%fd16, [%rd38+16];
	ld.global.u64 	%rd39, [%rd1+16];
	cvta.to.global.u64 	%rd40, %rd39;
	add.s64 	%rd41, %rd40, %rd7;
	ld.global.f64 	%fd17, [%rd41+16];
	add.f64 	%fd18, %fd16, %fd17;
	st.global.f64 	[%rd41+8], %fd18;
	ld.global.u64 	%rd42, [%rd1+8];
	cvta.to.global.u64 	%rd43, %rd42;
	add.s64 	%rd44, %rd43, %rd7;
	ld.global.f64 	%fd19, [%rd44+24];
	ld.global.u64 	%rd45, [%rd1+16];
	cvta.to.global.u64 	%rd46, %rd45;
	add.s64 	%rd47, %rd46, %rd7;
	ld.global.f64 	%fd20, [%rd47+24];
	add.f64 	%fd21, %fd19, %fd20;
	st.global.f64 	[%rd47+16], %fd21;
	ld.global.u64 	%rd48, [%rd1+8];
	cvta.to.global.u64 	%rd49, %rd48;
	add.s64 	%rd50, %rd49, %rd7;
	ld.global.f64 	%fd22, [%rd50+32];
	ld.global.u64 	%rd51, [%rd1+16];
	cvta.to.global.u64 	%rd52, %rd51;
	add.s64 	%rd53, %rd52, %rd7;
	ld.global.f64 	%fd23, [%rd53+32];
	add.f64 	%fd24, %fd22, %fd23;
	st.global.f64 	[%rd53+24], %fd24;
	ld.global.u64 	%rd54, [%rd1+16];
	cvta.to.global.u64 	%rd55, %rd54;
	add.s64 	%rd56, %rd55, %rd7;
	ld.global.f64 	%fd25, [%rd56+8];
	ld.global.u64 	%rd57, [%rd1+24];
	cvta.to.global.u64 	%rd58, %rd57;
	add.s64 	%rd59, %rd58, %rd7;
	ld.global.f64 	%fd26, [%rd59+8];
	add.f64 	%fd27, %fd25, %fd26;
	st.global.f64 	[%rd59], %fd27;
	ld.global.u64 	%rd60, [%rd1+16];
	cvta.to.global.u64 	%rd61, %rd60;
	add.s64 	%rd62, %rd61, %rd7;
	ld.global.f64 	%fd28, [%rd62+16];
	ld.global.u64 	%rd63, [%rd1+24];
	cvta.to.global.u64 	%rd64, %rd63;
	add.s64 	%rd65, %rd64, %rd7;
	ld.global.f64 	%fd29, [%rd65+16];
	add.f64 	%fd30, %fd28, %fd29;
	st.global.f64 	[%rd65+8], %fd30;
	ld.global.u64 	%rd66, [%rd1+16];
	cvta.to.global.u64 	%rd67, %rd66;
	add.s64 	%rd68, %rd67, %rd7;
	ld.global.f64 	%fd31, [%rd68+24];
	ld.global.u64 	%rd69, [%rd1+24];
	cvta.to.global.u64 	%rd70, %rd69;
	add.s64 	%rd71, %rd70, %rd7;
	ld.global.f64 	%fd32, [%rd71+24];
	add.f64 	%fd33, %fd31, %fd32;
	st.global.f64 	[%rd71+16], %fd33;
	ld.global.u64 	%rd72, [%rd1+16];
	cvta.to.global.u64 	%rd73, %rd72;
	add.s64 	%rd74, %rd73, %rd7;
	ld.global.f64 	%fd34, [%rd74+32];
	ld.global.u64 	%rd75, [%rd1+24];
	cvta.to.global.u64 	%rd76, %rd75;
	add.s64 	%rd77, %rd76, %rd7;
	ld.global.f64 	%fd35, [%rd77+32];
	add.f64 	%fd36, %fd34, %fd35;
	st.global.f64 	[%rd77+24], %fd36;
	ld.global.u64 	%rd78, [%rd1+24];
	cvta.to.global.u64 	%rd79, %rd78;
	add.s64 	%rd80, %rd79, %rd7;
	ld.global.f64 	%fd37, [%rd80+8];
	ld.global.u64 	%rd81, [%rd1+32];
	cvta.to.global.u64 	%rd82, %rd81;
	add.s64 	%rd83, %rd82, %rd7;
	ld.global.f64 	%fd38, [%rd83+8];
	add.f64 	%fd39, %fd37, %fd38;
	st.global.f64 	[%rd83], %fd39;
	ld.global.u64 	%rd84, [%rd1+24];
	cvta.to.global.u64 	%rd85, %rd84;
	add.s64 	%rd86, %rd85, %rd7;
	ld.global.f64 	%fd40, [%rd86+16];
	ld.global.u64 	%rd87, [%rd1+32];
	cvta.to.global.u64 	%rd88, %rd87;
	add.s64 	%rd89, %rd88, %rd7;
	ld.global.f64 	%fd41, [%rd89+16];
	add.f64 	%fd42, %fd40, %fd41;
	st.global.f64 	[%rd89+8], %fd42;
	ld.global.u64 	%rd90, [%rd1+24];
	cvta.to.global.u64 	%rd91, %rd90;
	add.s64 	%rd92, %rd91, %rd7;
	ld.global.f64 	%fd43, [%rd92+24];
	ld.global.u64 	%rd93, [%rd1+32];
	cvta.to.global.u64 	%rd94, %rd93;
	add.s64 	%rd95, %rd94, %rd7;
	ld.global.f64 	%fd44, [%rd95+24];
	add.f64 	%fd45, %fd43, %fd44;
	st.global.f64 	[%rd95+16], %fd45;
	ld.global.u64 	%rd96, [%rd1+24];
	cvta.to.global.u64 	%rd97, %rd96;
	add.s64 	%rd98, %rd97, %rd7;
	ld.global.f64 	%fd46, [%rd98+32];
	ld.global.u64 	%rd99, [%rd1+32];
	cvta.to.global.u64 	%rd100, %rd99;
	add.s64 	%rd101, %rd100, %rd7;
	ld.global.f64 	%fd47, [%rd101+32];
	add.f64 	%fd48, %fd46, %fd47;
	st.global.f64 	[%rd101+24], %fd48;
	add.s32 	%r8, %r8, 1;
	setp.ne.s32 	%p1, %r8, 100;
	@%p1 bra 	$L__BB0_1;
	ret;

}


// ===== COMPILED SASS (sm_100) =====

	.target	sm_100

	.elftype	@"ET_EXEC"


//--------------------- .note.nv.tkinfo           --------------------------
	.section	.note.nv.tkinfo,"",@"SHT_NOTE"
	.sectionflags	@"SHF_NOTE_NV_TKINFO"
	.tkinfo
        /*0018*/ 	.word	0x00000002
        /*0030*/ 	.string	""
        /*0030*/ 	.string	"ptxas"
        /*0030*/ 	.string	"Cuda compilation tools, release 13.0, V13.0.88"
        /*0030*/ 	.string	"Build cuda_13.0.r13.0/compiler.36424714_0"
        /*0030*/ 	.string	"-arch sm_100 -m 64 "



//--------------------- .note.nv.cuinfo           --------------------------
	.section	.note.nv.cuinfo,"",@"SHT_NOTE"
	.sectionflags	@"SHF_NOTE_NV_CUINFO"
        /*0018*/ 	.short	0x0002
        /*001a*/ 	.short	0x0064
        /*001c*/ 	.short	0x0082
	.zero		2


//--------------------- .nv.info                  --------------------------
	.section	.nv.info,"",@"SHT_CUDA_INFO"
	.align	4


	//----- nvinfo : EIATTR_REGCOUNT
	.align		4
        /*0000*/ 	.byte	0x04, 0x2f
        /*0002*/ 	.short	(.L_1 - .L_0)
	.align		4
.L_0:
        /*0004*/ 	.word	index@(_Z6kernelPPd)
        /*0008*/ 	.word	0x00000014


	//----- nvinfo : EIATTR_FRAME_SIZE
	.align		4
.L_1:
        /*000c*/ 	.byte	0x04, 0x11
        /*000e*/ 	.short	(.L_3 - .L_2)
	.align		4
.L_2:
        /*0010*/ 	.word	index@(_Z6kernelPPd)
        /*0014*/ 	.word	0x00000000


	//----- nvinfo : EIATTR_MIN_STACK_SIZE
	.align		4
.L_3:
        /*0018*/ 	.byte	0x04, 0x12
        /*001a*/ 	.short	(.L_5 - .L_4)
	.align		4
.L_4:
        /*001c*/ 	.word	index@(_Z6kernelPPd)
        /*0020*/ 	.word	0x00000000
.L_5:


//--------------------- .nv.compat                --------------------------
	.section	.nv.compat,"",@"SHT_CUDA_COMPAT_INFO"
	.align	4
        /*0000*/ 	.byte	0x02, 0x09, 0x00, 0x00, 0x02, 0x02, 0x01, 0x00, 0x02, 0x05, 0x05, 0x00, 0x03, 0x07, 0x01, 0x01
        /*0010*/ 	.byte	0x02, 0x03, 0x00, 0x00, 0x02, 0x06, 0x01, 0x00, 0x04, 0x0b, 0x08, 0x00, 0x01, 0x00, 0x00, 0x00
        /*0020*/ 	.byte	0x00, 0x00, 0x00, 0x00


//--------------------- .nv.info._Z6kernelPPd     --------------------------
	.section	.nv.info._Z6kernelPPd,"",@"SHT_CUDA_INFO"
	.sectionflags	@""
	.align	4


	//----- nvinfo : EIATTR_CUDA_API_VERSION
	.align		4
        /*0000*/ 	.byte	0x04, 0x37
        /*0002*/ 	.short	(.L_7 - .L_6)
.L_6:
        /*0004*/ 	.word	0x00000082


	//----- nvinfo : EIATTR_KPARAM_INFO
	.align		4
.L_7:
        /*0008*/ 	.byte	0x04, 0x17
        /*000a*/ 	.short	(.L_9 - .L_8)
.L_8:
        /*000c*/ 	.word	0x00000000
        /*0010*/ 	.short	0x0000
        /*0012*/ 	.short	0x0000
        /*0014*/ 	.byte	0x00, 0xf5, 0x21, 0x00


	//----- nvinfo : EIATTR_SPARSE_MMA_MASK
	.align		4
.L_9:
        /*0018*/ 	.byte	0x03, 0x50
        /*001a*/ 	.short	0x0000


	//----- nvinfo : EIATTR_MAXREG_COUNT
	.align		4
        /*001c*/ 	.byte	0x03, 0x1b
        /*001e*/ 	.short	0x00ff


	//----- nvinfo : EIATTR_MERCURY_ISA_VERSION
	.align		4
        /*0020*/ 	.byte	0x03, 0x5f
        /*0022*/ 	.short	0x0101


	//----- nvinfo : EIATTR_VRC_CTA_INIT_COUNT
	.align		4
        /*0024*/ 	.byte	0x02, 0x4a
	.zero		1
	.zero		1


	//----- nvinfo : EIATTR_EXIT_INSTR_OFFSETS
	.align		4
        /*0028*/ 	.byte	0x04, 0x1c
        /*002a*/ 	.short	(.L_11 - .L_10)


	//   ....[0]....
.L_10:
        /*002c*/ 	.word	0x000008c0


	//----- nvinfo : EIATTR_CBANK_PARAM_SIZE
	.align		4
.L_11:
        /*0030*/ 	.byte	0x03, 0x19
        /*0032*/ 	.short	0x0008


	//----- nvinfo : EIATTR_PARAM_CBANK
	.align		4
        /*0034*/ 	.byte	0x04, 0x0a
        /*0036*/ 	.short	(.L_13 - .L_12)
	.align		4
.L_12:
        /*0038*/ 	.word	index@(.nv.constant0._Z6kernelPPd)
        /*003c*/ 	.short	0x0380
        /*003e*/ 	.short	0x0008


	//----- nvinfo : EIATTR_SW_WAR
	.align		4
.L_13:
        /*0040*/ 	.byte	0x04, 0x36
        /*0042*/ 	.short	(.L_15 - .L_14)
.L_14:
        /*0044*/ 	.word	0x00000008
.L_15:


//--------------------- .nv.callgraph             --------------------------
	.section	.nv.callgraph,"",@"SHT_CUDA_CALLGRAPH"
	.align	4
	.sectionentsize	8
	.align		4
        /*0000*/ 	.word	0x00000000
	.align		4
        /*0004*/ 	.word	0xffffffff
	.align		4
        /*0008*/ 	.word	0x00000000
	.align		4
        /*000c*/ 	.word	0xfffffffe
	.align		4
        /*0010*/ 	.word	0x00000000
	.align		4
        /*0014*/ 	.word	0xfffffffd
	.align		4
        /*0018*/ 	.word	0x00000000
	.align		4
        /*001c*/ 	.word	0xfffffffc


//--------------------- .text._Z6kernelPPd        --------------------------
	.section	.text._Z6kernelPPd,"ax",@progbits
	.align	128
        .global         _Z6kernelPPd
        .type           _Z6kernelPPd,@function
        .size           _Z6kernelPPd,(.L_x_2 - _Z6kernelPPd)
        .other          _Z6kernelPPd,@"STO_CUDA_ENTRY STV_DEFAULT"
_Z6kernelPPd:
.text._Z6kernelPPd:
[----:B------:R-:W-:Y:S01]  /*0000*/  LDC R1, c[0x0][0x37c] ;  /* 0x0000df00ff017b82 */ /* 0x000fe20000000800 */
[----:B------:R-:W0:Y:S07]  /*0010*/  S2R R5, SR_CTAID.X ;  /* 0x0000000000057919 */ /* 0x000e2e0000002500 */
[----:B------:R-:W1:Y:S01]  /*0020*/  LDC.64 R2, c[0x0][0x380] ;  /* 0x0000e000ff027b82 */ /* 0x000e620000000a00 */
[----:B------:R-:W2:Y:S01]  /*0030*/  LDCU.64 UR6, c[0x0][0x358] ;  /* 0x00006b00ff0677ac */ /* 0x000ea20008000a00 */
[----:B------:R-:W3:Y:S01]  /*0040*/  S2R R0, SR_TID.X ;  /* 0x0000000000007919 */ /* 0x000ee20000002100 */
[----:B------:R-:W-:Y:S01]  /*0050*/  UMOV UR4, URZ ;  /* 0x000000ff00047c82 */ /* 0x000fe20008000000 */
[----:B0-----:R-:W-:-:S02]  /*0060*/  SHF.L.U32 R5, R5, 0x2, RZ ;  /* 0x0000000205057819 */ /* 0x001fc400000006ff */
[----:B---3--:R-:W-:-:S03]  /*0070*/  SHF.L.U32 R0, R0, 0x2, RZ ;  /* 0x0000000200007819 */ /* 0x008fc600000006ff */
[----:B-12---:R-:W-:-:S07]  /*0080*/  IMAD.WIDE R2, R5, 0x8, R2 ;  /* 0x0000000805027825 */ /* 0x006fce00078e0202 */
.L_x_0:
[----:B------:R-:W2:Y:S04]  /*0090*/  LDG.E.64 R4, desc[UR6][R2.64] ;  /* 0x0000000602047981 */ /* 0x000ea8000c1e1b00 */
[----:B0-----:R-:W3:Y:S01]  /*00a0*/  LDG.E.64 R6, desc[UR6][R2.64+0x8] ;  /* 0x0000080602067981 */ /* 0x001ee2000c1e1b00 */
[----:B--2---:R-:W-:-:S04]  /*00b0*/  IMAD.WIDE.U32 R4, R0, 0x8, R4 ;  /* 0x0000000800047825 */ /* 0x004fc800078e0004 */
[----:B---3--:R-:W-:Y:S02]  /*00c0*/  IMAD.WIDE.U32 R6, R0, 0x8, R6 ;  /* 0x0000000800067825 */ /* 0x008fe400078e0006 */
[----:B------:R-:W2:Y:S04]  /*00d0*/  LDG.E.64 R4, desc[UR6][R4.64+0x8] ;  /* 0x0000080604047981 */ /* 0x000ea8000c1e1b00 */
[----:B------:R-:W2:Y:S02]  /*00e0*/  LDG.E.64 R8, desc[UR6][R6.64+0x8] ;  /* 0x0000080606087981 */ /* 0x000ea4000c1e1b00 */
[----:B--2---:R-:W-:-:S07]  /*00f0*/  DADD R8, R4, R8 ;  /* 0x0000000004087229 */ /* 0x004fce0000000008 */
[----:B------:R0:W-:Y:S04]  /*0100*/  STG.E.64 desc[UR6][R6.64], R8 ;  /* 0x0000000806007986 */ /* 0x0001e8000c101b06 */
[----:B------:R-:W2:Y:S04]  /*0110*/  LDG.E.64 R10, desc[UR6][R2.64] ;  /* 0x00000006020a7981 */ /* 0x000ea8000c1e1b00 */
[----:B------:R-:W3:Y:S01]  /*0120*/  LDG.E.64 R12, desc[UR6][R2.64+0x8] ;  /* 0x00000806020c7981 */ /* 0x000ee2000c1e1b00 */
        /* <DEDUP_REMOVED lines=11> */
[----:B0-----:R-:W2:Y:S02]  /*01e0*/  LDG.E.64 R6, desc[UR6][R16.64+0x18] ;  /* 0x0000180610067981 */ /* 0x001ea4000c1e1b00 */
[----:B--2---:R-:W-:-:S07]  /*01f0*/  DADD R6, R4, R6 ;  /* 0x0000000004067229 */ /* 0x004fce0000000006 */
[----:B------:R0:W-:Y:S04]  /*0200*/  STG.E.64 desc[UR6][R16.64+0x10], R6 ;  /* 0x0000100610007986 */ /* 0x0001e8000c101b06 */
[----:B------:R-:W2:Y:S04]  /*0210*/  LDG.E.64 R8, desc[UR6][R2.64] ;  /* 0x0000000602087981 */ /* 0x000ea8000c1e1b00 */
[----:B------:R-:W3:Y:S01]  /*0220*/  LDG.E.64 R10, desc[UR6][R2.64+0x8] ;  /* 0x00000806020a7981 */ /* 0x000ee2000c1e1b00 */
[----:B--2---:R-:W-:-:S04]  /*0230*/  IMAD.WIDE.U32 R8, R0, 0x8, R8 ;  /* 0x0000000800087825 */ /* 0x004fc800078e0008 */
[----:B---3--:R-:W-:Y:S02]  /*0240*/  IMAD.WIDE.U32 R10, R0, 0x8, R10 ;  /* 0x00000008000a7825 */ /* 0x008fe400078e000a */
[----:B------:R-:W2:Y:S04]  /*0250*/  LDG.E.64 R8, desc[UR6][R8.64+0x20] ;  /* 0x0000200608087981 */ /* 0x000ea8000c1e1b00 */
[----:B-1----:R-:W2:Y:S02]  /*0260*/  LDG.E.64 R12, desc[UR6][R10.64+0x20] ;  /* 0x000020060a0c7981 */ /* 0x002ea4000c1e1b00 */
        /* <DEDUP_REMOVED lines=95> */
[----:B-1----:R-:W2:Y:S01]  /*0860*/  LDG.E.64 R10, desc[UR6][R12.64+0x20] ;  /* 0x000020060c0a7981 */ /* 0x002ea2000c1e1b00 */
[----:B------:R-:W-:-:S04]  /*0870*/  UIADD3 UR4, UPT, UPT, UR4, 0x1, URZ ;  /* 0x0000000104047890 */ /* 0x000fc8000fffe0ff */
[----:B------:R-:W-:Y:S01]  /*0880*/  UISETP.NE.AND UP0, UPT, UR4, 0x64, UPT ;  /* 0x000000640400788c */ /* 0x000fe2000bf05270 */
[----:B--2---:R-:W-:-:S07]  /*0890*/  DADD R10, R8, R10 ;  /* 0x00000000080a7229 */ /* 0x004fce000000000a */
[----:B------:R0:W-:Y:S01]  /*08a0*/  STG.E.64 desc[UR6][R12.64+0x18], R10 ;  /* 0x0000180a0c007986 */ /* 0x0001e2000c101b06 */
[----:B------:R-:W-:Y:S05]  /*08b0*/  BRA.U UP0, `(.L_x_0) ;  /* 0xfffffff500f47547 */ /* 0x000fea000b83ffff */
[----:B------:R-:W-:Y:S05]  /*08c0*/  EXIT ;  /* 0x000000000000794d */ /* 0x000fea0003800000 */
.L_x_1:
[----:B------:R-:W-:-:S00]  /*08d0*/  BRA `(.L_x_1) ;  /* 0xfffffffc00fc7947 */ /* 0x000fc0000383ffff */
[----:B------:R-:W-:-:S00]  /*08e0*/  NOP ;  /* 0x0000000000007918 */ /* 0x000fc00000000000 */
        /* <DEDUP_REMOVED lines=9> */
.L_x_2:


//--------------------- .nv.shared.reserved.0     --------------------------
	.section	.nv.shared.reserved.0,"aw",@nobits
	.weak		__nv_reservedSMEM_offset_0_alias
	.size		__nv_reservedSMEM_offset_0_alias, 0, 64
	.other		__nv_reservedSMEM_offset_0_alias,@"STO_CUDA_RESERVED_SHARED STV_DEFAULT"
__nv_reservedSMEM_offset_0_alias:
	.zero		0
	.zero		64


//--------------------- .nv.constant0._Z6kernelPPd --------------------------
	.section	.nv.constant0._Z6kernelPPd,"a",@progbits
	.sectionflags	@""
	.align	4
.nv.constant0._Z6kernelPPd:
	.zero		904


//--------------------- SYMBOLS --------------------------

	.type		.nv.reservedSmem.offset0,@object
	.size		.nv.reservedSmem.offset0,0x4
